	.headerflags	@"EF_CUDA_TEXMODE_UNIFIED EF_CUDA_64BIT_ADDRESS EF_CUDA_ACCELERATORS EF_CUDA_SM90 EF_CUDA_VIRTUAL_SM(EF_CUDA_SM90)"
	.elftype	@"ET_EXEC"


//--------------------- .nv.info                  --------------------------
	.section	.nv.info,"",@"SHT_CUDA_INFO"
	.align	4


	//----- nvinfo : EIATTR_REGCOUNT
	.align		4
        /*0000*/ 	.byte	0x04, 0x2f
        /*0002*/ 	.short	(.L_1 - .L_0)
	.align		4
.L_0:
        /*0004*/ 	.word	index@(triton_poi_fused_cat_4)
        /*0008*/ 	.word	0x0000000c


	//----- nvinfo : EIATTR_MIN_STACK_SIZE
	.align		4
.L_1:
        /*000c*/ 	.byte	0x04, 0x12
        /*000e*/ 	.short	(.L_3 - .L_2)
	.align		4
.L_2:
        /*0010*/ 	.word	index@(triton_poi_fused_cat_4)
        /*0014*/ 	.word	0x00000000


	//----- nvinfo : EIATTR_FRAME_SIZE
	.align		4
.L_3:
        /*0018*/ 	.byte	0x04, 0x11
        /*001a*/ 	.short	(.L_5 - .L_4)
	.align		4
.L_4:
        /*001c*/ 	.word	index@(triton_poi_fused_cat_4)
        /*0020*/ 	.word	0x00000000


	//----- nvinfo : EIATTR_MIN_STACK_SIZE
	.align		4
.L_5:
        /*0024*/ 	.byte	0x04, 0x12
        /*0026*/ 	.short	(.L_7 - .L_6)
	.align		4
.L_6:
        /*0028*/ 	.word	index@(triton_poi_fused_cat_4)
        /*002c*/ 	.word	0x00000000
.L_7:


//--------------------- .nv.info.triton_poi_fused_cat_4 --------------------------
	.section	.nv.info.triton_poi_fused_cat_4,"",@"SHT_CUDA_INFO"
	.sectionflags	@""
	.align	4


	//----- nvinfo : EIATTR_CUDA_API_VERSION
	.align		4
        /*0000*/ 	.byte	0x04, 0x37
        /*0002*/ 	.short	(.L_9 - .L_8)
.L_8:
        /*0004*/ 	.word	0x0000007c


	//----- nvinfo : EIATTR_KPARAM_INFO
	.align		4
.L_9:
        /*0008*/ 	.byte	0x04, 0x17
        /*000a*/ 	.short	(.L_11 - .L_10)
.L_10:
        /*000c*/ 	.word	0x00000000
        /*0010*/ 	.short	0x0003
        /*0012*/ 	.short	0x0018
        /*0014*/ 	.byte	0x00, 0xf0, 0x11, 0x00


	//----- nvinfo : EIATTR_KPARAM_INFO
	.align		4
.L_11:
        /*0018*/ 	.byte	0x04, 0x17
        /*001a*/ 	.short	(.L_13 - .L_12)
.L_12:
        /*001c*/ 	.word	0x00000000
        /*0020*/ 	.short	0x0002
        /*0022*/ 	.short	0x0010
        /*0024*/ 	.byte	0x00, 0xf4, 0x21, 0x00


	//----- nvinfo : EIATTR_KPARAM_INFO
	.align		4
.L_13:
        /*0028*/ 	.byte	0x04, 0x17
        /*002a*/ 	.short	(.L_15 - .L_14)
.L_14:
        /*002c*/ 	.word	0x00000000
        /*0030*/ 	.short	0x0001
        /*0032*/ 	.short	0x0008
        /*0034*/ 	.byte	0x00, 0xf4, 0x21, 0x00


	//----- nvinfo : EIATTR_KPARAM_INFO
	.align		4
.L_15:
        /*0038*/ 	.byte	0x04, 0x17
        /*003a*/ 	.short	(.L_17 - .L_16)
.L_16:
        /*003c*/ 	.word	0x00000000
        /*0040*/ 	.short	0x0000
        /*0042*/ 	.short	0x0000
        /*0044*/ 	.byte	0x00, 0xf4, 0x21, 0x00


	//----- nvinfo : EIATTR_SPARSE_MMA_MASK
	.align		4
.L_17:
        /*0048*/ 	.byte	0x03, 0x50
        /*004a*/ 	.short	0x0000


	//----- nvinfo : EIATTR_MAXREG_COUNT
	.align		4
        /*004c*/ 	.byte	0x03, 0x1b
        /*004e*/ 	.short	0x00ff


	//----- nvinfo : EIATTR_EXIT_INSTR_OFFSETS
	.align		4
        /*0050*/ 	.byte	0x04, 0x1c
        /*0052*/ 	.short	(.L_19 - .L_18)


	//   ....[0]....
.L_18:
        /*0054*/ 	.word	0x000003b0


	//   ....[1]....
        /*0058*/ 	.word	0x000003d0


	//----- nvinfo : EIATTR_REQNTID
	.align		4
.L_19:
        /*005c*/ 	.byte	0x04, 0x10
        /*005e*/ 	.short	(.L_21 - .L_20)
.L_20:
        /*0060*/ 	.word	0x00000080
        /*0064*/ 	.word	0x00000001
        /*0068*/ 	.word	0x00000001


	//----- nvinfo : EIATTR_CBANK_PARAM_SIZE
	.align		4
.L_21:
        /*006c*/ 	.byte	0x03, 0x19
        /*006e*/ 	.short	0x001c


	//----- nvinfo : EIATTR_PARAM_CBANK
	.align		4
        /*0070*/ 	.byte	0x04, 0x0a
        /*0072*/ 	.short	(.L_23 - .L_22)
	.align		4
.L_22:
        /*0074*/ 	.word	index@(.nv.constant0.triton_poi_fused_cat_4)
        /*0078*/ 	.short	0x0210
        /*007a*/ 	.short	0x001c


	//----- nvinfo : EIATTR_SW_WAR
	.align		4
.L_23:
        /*007c*/ 	.byte	0x04, 0x36
        /*007e*/ 	.short	(.L_25 - .L_24)
.L_24:
        /*0080*/ 	.word	0x00000008
.L_25:


//--------------------- .nv.callgraph             --------------------------
	.section	.nv.callgraph,"",@"SHT_CUDA_CALLGRAPH"
	.align	4
	.sectionentsize	8
	.align		4
        /*0000*/ 	.word	0x00000000
	.align		4
        /*0004*/ 	.word	0xffffffff
	.align		4
        /*0008*/ 	.word	0x00000000
	.align		4
        /*000c*/ 	.word	0xfffffffe
	.align		4
        /*0010*/ 	.word	0x00000000
	.align		4
        /*0014*/ 	.word	0xfffffffd
	.align		4
        /*0018*/ 	.word	0x00000000
	.align		4
        /*001c*/ 	.word	0xfffffffc


//--------------------- .text.triton_poi_fused_cat_4 --------------------------
	.section	.text.triton_poi_fused_cat_4,"ax",@progbits
	.align	128
        .global         triton_poi_fused_cat_4
        .type           triton_poi_fused_cat_4,@function
        .size           triton_poi_fused_cat_4,(.L_x_1 - triton_poi_fused_cat_4)
        .other          triton_poi_fused_cat_4,@"STO_CUDA_ENTRY STV_DEFAULT"
triton_poi_fused_cat_4:
.text.triton_poi_fused_cat_4:
[----:B------:R-:W0:Y:S02]  /*0000*/  LDC R1, c[0x0][0x28] ;  /* 0x00000a00ff017b82 */ /* 0x000e240000000800 */
[----:B------:R-:W1:Y:S01]  /*0010*/  S2R R0, SR_TID.X ;  /* 0x0000000000007919 */ /* 0x000e620000002100 */
[----:B------:R-:W2:Y:S01]  /*0020*/  LDC.64 R4, c[0x0][0x210] ;  /* 0x00008400ff047b82 */ /* 0x000ea20000000a00 */
[----:B------:R-:W-:Y:S01]  /*0030*/  ULDC.64 UR4, c[0x0][0x208] ;  /* 0x0000820000047ab9 */ /* 0x000fe20000000a00 */
[----:B------:R-:W3:Y:S01]  /*0040*/  S2R R9, SR_CTAID.X ;  /* 0x0000000000097919 */ /* 0x000ee20000002500 */
[----:B-1----:R-:W-:-:S05]  /*0050*/  LOP3.LUT R0, R0, 0x7f, RZ, 0xc0, !PT ;  /* 0x0000007f00007812 */ /* 0x002fca00078ec0ff */
[----:B---3--:R-:W-:Y:S01]  /*0060*/  IMAD R0, R9, 0x80, R0 ;  /* 0x0000008009007824 */ /* 0x008fe200078e0200 */
[----:B------:R-:W-:-:S04]  /*0070*/  SHF.R.S32.HI R9, RZ, 0x18, R9 ;  /* 0x00000018ff097819 */ /* 0x000fc80000011409 */
[----:B------:R-:W-:Y:S02]  /*0080*/  SHF.R.S32.HI R3, RZ, 0x1f, R0 ;  /* 0x0000001fff037819 */ /* 0x000fe40000011400 */
[----:B------:R-:W-:Y:S02]  /*0090*/  SGXT R9, R9, 0x1 ;  /* 0x000000010909781a */ /* 0x000fe40000000200 */
[-C--:B------:R-:W-:Y:S02]  /*00a0*/  LEA.HI R6, R3, R0.reuse, RZ, 0x8 ;  /* 0x0000000003067211 */ /* 0x080fe400078f40ff */
[----:B------:R-:W1:Y:S01]  /*00b0*/  LDC.64 R2, c[0x0][0x218] ;  /* 0x00008600ff027b82 */ /* 0x000e620000000a00 */
[----:B------:R-:W-:Y:S02]  /*00c0*/  LEA.HI R9, R9, R0, RZ, 0x9 ;  /* 0x0000000009097211 */ /* 0x000fe400078f48ff */
[----:B------:R-:W-:Y:S02]  /*00d0*/  SHF.R.S32.HI R7, RZ, 0x8, R6 ;  /* 0x00000008ff077819 */ /* 0x000fe40000011406 */
[----:B------:R-:W-:-:S02]  /*00e0*/  ISETP.GE.AND P0, PT, R0, 0x800, PT ;  /* 0x000008000000780c */ /* 0x000fc40003f06270 */
[----:B------:R-:W-:-:S04]  /*00f0*/  LEA.HI R8, R6, R7, RZ, 0x1 ;  /* 0x0000000706087211 */ /* 0x000fc800078f08ff */
[----:B------:R-:W-:-:S05]  /*0100*/  LOP3.LUT R8, R8, 0xfffffffe, RZ, 0xc0, !PT ;  /* 0xfffffffe08087812 */ /* 0x000fca00078ec0ff */
[----:B------:R-:W-:Y:S01]  /*0110*/  IMAD.IADD R8, R7, 0x1, -R8 ;  /* 0x0000000107087824 */ /* 0x000fe200078e0a08 */
[----:B------:R-:W-:Y:S02]  /*0120*/  LOP3.LUT R7, R6, 0xffffff00, RZ, 0xc0, !PT ;  /* 0xffffff0006077812 */ /* 0x000fe400078ec0ff */
[----:B------:R-:W-:Y:S02]  /*0130*/  SHF.R.S32.HI R6, RZ, 0x9, R9 ;  /* 0x00000009ff067819 */ /* 0x000fe40000011409 */
[----:B------:R-:W-:Y:S01]  /*0140*/  ISETP.GE.AND P1, PT, R8, 0x1, PT ;  /* 0x000000010800780c */ /* 0x000fe20003f26270 */
[----:B------:R-:W-:Y:S01]  /*0150*/  IMAD.IADD R7, R0, 0x1, -R7 ;  /* 0x0000000100077824 */ /* 0x000fe200078e0a07 */
[----:B------:R-:W-:Y:S02]  /*0160*/  ISETP.GT.AND P3, PT, R8, RZ, !P0 ;  /* 0x000000ff0800720c */ /* 0x000fe40004764270 */
[----:B------:R-:W-:Y:S01]  /*0170*/  ISETP.LT.AND P2, PT, R0, 0x800, !P1 ;  /* 0x000008000000780c */ /* 0x000fe20004f41270 */
[----:B------:R-:W-:-:S04]  /*0180*/  IMAD R7, R6, 0x100, R7 ;  /* 0x0000010006077824 */ /* 0x000fc800078e0207 */
[----:B--2---:R-:W-:-:S04]  /*0190*/  IMAD.WIDE R4, R7, 0x4, R4 ;  /* 0x0000000407047825 */ /* 0x004fc800078e0204 */
[----:B-1----:R-:W-:Y:S01]  /*01a0*/  IMAD.WIDE R2, R7, 0x4, R2 ;  /* 0x0000000407027825 */ /* 0x002fe200078e0202 */
[----:B------:R-:W-:-:S06]  /*01b0*/  CS2R R6, SRZ ;  /* 0x0000000000067805 */ /* 0x000fcc000001ff00 */
[----:B------:R-:W2:Y:S04]  /*01c0*/  @P2 LDG.E.EL R6, desc[UR4][R4.64] ;  /* 0x0000000404062981 */ /* 0x000ea8000c2e1900 */
[----:B------:R-:W3:Y:S01]  /*01d0*/  @P3 LDG.E.EL R7, desc[UR4][R2.64] ;  /* 0x0000000402073981 */ /* 0x000ee2000c2e1900 */
[----:B--2---:R-:W-:Y:S02]  /*01e0*/  SEL R6, R6, RZ, P2 ;  /* 0x000000ff06067207 */ /* 0x004fe40001000000 */
[----:B---3--:R-:W-:-:S03]  /*01f0*/  SEL R7, R7, RZ, P3 ;  /* 0x000000ff07077207 */ /* 0x008fc60001800000 */
[----:B------:R-:W-:Y:S02]  /*0200*/  FADD R6, RZ, -R6 ;  /* 0x80000006ff067221 */ /* 0x000fe40000000000 */
[----:B------:R-:W-:Y:S02]  /*0210*/  FADD R7, RZ, -R7 ;  /* 0x80000007ff077221 */ /* 0x000fe40000000000 */
[----:B------:R-:W-:Y:S02]  /*0220*/  FMUL R6, R6, 1.4426950216293334961 ;  /* 0x3fb8aa3b06067820 */ /* 0x000fe40000400000 */
[----:B------:R-:W-:-:S03]  /*0230*/  FMUL R7, R7, 1.4426950216293334961 ;  /* 0x3fb8aa3b07077820 */ /* 0x000fc60000400000 */
[----:B------:R-:W-:Y:S02]  /*0240*/  FSETP.GEU.AND P2, PT, R6, -126, PT ;  /* 0xc2fc00000600780b */ /* 0x000fe40003f4e000 */
[----:B------:R-:W-:-:S11]  /*0250*/  FSETP.GEU.AND P3, PT, R7, -126, PT ;  /* 0xc2fc00000700780b */ /* 0x000fd60003f6e000 */
[----:B------:R-:W-:Y:S02]  /*0260*/  @!P2 FMUL R6, R6, 0.5 ;  /* 0x3f0000000606a820 */ /* 0x000fe40000400000 */
[----:B------:R-:W-:Y:S02]  /*0270*/  @!P3 FMUL R7, R7, 0.5 ;  /* 0x3f0000000707b820 */ /* 0x000fe40000400000 */
[----:B------:R-:W1:Y:S08]  /*0280*/  MUFU.EX2 R4, R6 ;  /* 0x0000000600047308 */ /* 0x000e700000000800 */
[----:B------:R2:W3:Y:S01]  /*0290*/  MUFU.EX2 R2, R7 ;  /* 0x0000000700027308 */ /* 0x0004e20000000800 */
[----:B-1----:R-:W-:Y:S01]  /*02a0*/  @!P2 FMUL R4, R4, R4 ;  /* 0x000000040404a220 */ /* 0x002fe20000400000 */
[----:B--2---:R-:W-:-:S03]  /*02b0*/  IMAD.MOV.U32 R7, RZ, RZ, 0x3e800000 ;  /* 0x3e800000ff077424 */ /* 0x004fc600078e00ff */
[----:B------:R-:W-:Y:S01]  /*02c0*/  FADD R4, R4, 1 ;  /* 0x3f80000004047421 */ /* 0x000fe20000000000 */
[----:B---3--:R-:W-:-:S04]  /*02d0*/  @!P3 FMUL R2, R2, R2 ;  /* 0x000000020202b220 */ /* 0x008fc80000400000 */
[----:B------:R-:W-:Y:S01]  /*02e0*/  FSETP.GT.AND P2, PT, R4, 8.50705917302346158658e+37, PT ;  /* 0x7e8000000400780b */ /* 0x000fe20003f44000 */
[----:B------:R-:W-:-:S03]  /*02f0*/  FADD R8, R2, 1 ;  /* 0x3f80000002087421 */ /* 0x000fc60000000000 */
[----:B------:R-:W-:Y:S01]  /*0300*/  FSEL R5, R7, 1, P2 ;  /* 0x3f80000007057808 */ /* 0x000fe20001000000 */
[----:B------:R-:W1:Y:S01]  /*0310*/  LDC.64 R2, c[0x0][0x220] ;  /* 0x00008800ff027b82 */ /* 0x000e620000000a00 */
[----:B------:R-:W-:-:S04]  /*0320*/  FSETP.GT.AND P3, PT, R8, 8.50705917302346158658e+37, PT ;  /* 0x7e8000000800780b */ /* 0x000fc80003f64000 */
[----:B------:R-:W-:-:S03]  /*0330*/  FSEL R7, R7, 1, P3 ;  /* 0x3f80000007077808 */ /* 0x000fc60001800000 */
[----:B------:R-:W-:-:S06]  /*0340*/  @P2 FMUL R4, R4, 0.25 ;  /* 0x3e80000004042820 */ /* 0x000fcc0000400000 */
[----:B------:R-:W2:Y:S01]  /*0350*/  MUFU.RCP R4, R4 ;  /* 0x0000000400047308 */ /* 0x000ea20000001000 */
[----:B------:R-:W-:-:S07]  /*0360*/  @P3 FMUL R8, R8, 0.25 ;  /* 0x3e80000008083820 */ /* 0x000fce0000400000 */
[----:B------:R-:W3:Y:S01]  /*0370*/  MUFU.RCP R8, R8 ;  /* 0x0000000800087308 */ /* 0x000ee20000001000 */
[----:B-1----:R-:W-:-:S04]  /*0380*/  IMAD.WIDE R2, R0, 0x4, R2 ;  /* 0x0000000400027825 */ /* 0x002fc800078e0202 */
[----:B--2---:R-:W-:Y:S01]  /*0390*/  FMUL R5, R4, R5 ;  /* 0x0000000504057220 */ /* 0x004fe20000400000 */
[----:B---3--:R-:W-:Y:S01]  /*03a0*/  @P1 FMUL R5, R8, R7 ;  /* 0x0000000708051220 */ /* 0x008fe20000400000 */
[----:B------:R-:W-:Y:S06]  /*03b0*/  @P0 EXIT ;  /* 0x000000000000094d */ /* 0x000fec0003800000 */
[----:B------:R-:W-:Y:S01]  /*03c0*/  STG.E desc[UR4][R2.64], R5 ;  /* 0x0000000502007986 */ /* 0x000fe2000c101904 */
[----:B------:R-:W-:Y:S05]  /*03d0*/  EXIT ;  /* 0x000000000000794d */ /* 0x000fea0003800000 */
.L_x_0:
[----:B------:R-:W-:-:S00]  /*03e0*/  BRA `(.L_x_0) ;  /* 0xfffffffc00fc7947 */ /* 0x000fc0000383ffff */
[----:B------:R-:W-:-:S00]  /*03f0*/  NOP ;  /* 0x0000000000007918 */ /* 0x000fc00000000000 */
        /* <DEDUP_REMOVED lines=8> */
.L_x_1:


//--------------------- .nv.constant0.triton_poi_fused_cat_4 --------------------------
	.section	.nv.constant0.triton_poi_fused_cat_4,"a",@progbits
	.sectionflags	@""
	.align	4
.nv.constant0.triton_poi_fused_cat_4:
	.zero		556
